//
// Generated by NVIDIA NVVM Compiler
//
// Compiler Build ID: CL-36424714
// Cuda compilation tools, release 13.0, V13.0.88
// Based on NVVM 20.0.0
//

.version 9.0
.target sm_100
.address_size 64

	// .globl	_Z13Zero_Copy_AddPfS_S_i

.visible .entry _Z13Zero_Copy_AddPfS_S_i(
	.param .u64 .ptr .align 1 _Z13Zero_Copy_AddPfS_S_i_param_0,
	.param .u64 .ptr .align 1 _Z13Zero_Copy_AddPfS_S_i_param_1,
	.param .u64 .ptr .align 1 _Z13Zero_Copy_AddPfS_S_i_param_2,
	.param .u32 _Z13Zero_Copy_AddPfS_S_i_param_3
)
{
	.reg .pred 	%p<2>;
	.reg .b32 	%r<6>;
	.reg .b32 	%f<4>;
	.reg .b64 	%rd<11>;

	ld.param.u64 	%rd1, [_Z13Zero_Copy_AddPfS_S_i_param_0];
	ld.param.u64 	%rd2, [_Z13Zero_Copy_AddPfS_S_i_param_1];
	ld.param.u64 	%rd3, [_Z13Zero_Copy_AddPfS_S_i_param_2];
	ld.param.u32 	%r2, [_Z13Zero_Copy_AddPfS_S_i_param_3];
	mov.u32 	%r3, %ntid.x;
	mov.u32 	%r4, %ctaid.x;
	mov.u32 	%r5, %tid.x;
	mad.lo.s32 	%r1, %r3, %r4, %r5;
	setp.ge.s32 	%p1, %r1, %r2;
	@%p1 bra 	$L__BB0_2;
	cvta.to.global.u64 	%rd4, %rd1;
	cvta.to.global.u64 	%rd5, %rd2;
	cvta.to.global.u64 	%rd6, %rd3;
	mul.wide.s32 	%rd7, %r1, 4;
	add.s64 	%rd8, %rd4, %rd7;
	ld.global.f32 	%f1, [%rd8];
	add.s64 	%rd9, %rd5, %rd7;
	ld.global.f32 	%f2, [%rd9];
	add.f32 	%f3, %f1, %f2;
	add.s64 	%rd10, %rd6, %rd7;
	st.global.f32 	[%rd10], %f3;
$L__BB0_2:
	ret;

}


// ===== COMPILED SASS (sm_100) =====

	.target	sm_100

	.elftype	@"ET_EXEC"


//--------------------- .note.nv.tkinfo           --------------------------
	.section	.note.nv.tkinfo,"",@"SHT_NOTE"
	.sectionflags	@"SHF_NOTE_NV_TKINFO"
	.tkinfo
        /*0018*/ 	.word	0x00000002
        /*0030*/ 	.string	""
        /*0030*/ 	.string	"ptxas"
        /*0030*/ 	.string	"Cuda compilation tools, release 13.0, V13.0.88"
        /*0030*/ 	.string	"Build cuda_13.0.r13.0/compiler.36424714_0"
        /*0030*/ 	.string	"-arch sm_100 -m 64 "



//--------------------- .note.nv.cuinfo           --------------------------
	.section	.note.nv.cuinfo,"",@"SHT_NOTE"
	.sectionflags	@"SHF_NOTE_NV_CUINFO"
        /*0018*/ 	.short	0x0002
        /*001a*/ 	.short	0x0064
        /*001c*/ 	.short	0x0082
	.zero		2


//--------------------- .nv.info                  --------------------------
	.section	.nv.info,"",@"SHT_CUDA_INFO"
	.align	4


	//----- nvinfo : EIATTR_REGCOUNT
	.align		4
        /*0000*/ 	.byte	0x04, 0x2f
        /*0002*/ 	.short	(.L_1 - .L_0)
	.align		4
.L_0:
        /*0004*/ 	.word	index@(_Z13Zero_Copy_AddPfS_S_i)
        /*0008*/ 	.word	0x0000000c


	//----- nvinfo : EIATTR_FRAME_SIZE
	.align		4
.L_1:
        /*000c*/ 	.byte	0x04, 0x11
        /*000e*/ 	.short	(.L_3 - .L_2)
	.align		4
.L_2:
        /*0010*/ 	.word	index@(_Z13Zero_Copy_AddPfS_S_i)
        /*0014*/ 	.word	0x00000000


	//----- nvinfo : EIATTR_MIN_STACK_SIZE
	.align		4
.L_3:
        /*0018*/ 	.byte	0x04, 0x12
        /*001a*/ 	.short	(.L_5 - .L_4)
	.align		4
.L_4:
        /*001c*/ 	.word	index@(_Z13Zero_Copy_AddPfS_S_i)
        /*0020*/ 	.word	0x00000000
.L_5:


//--------------------- .nv.compat                --------------------------
	.section	.nv.compat,"",@"SHT_CUDA_COMPAT_INFO"
	.align	4
        /*0000*/ 	.byte	0x02, 0x09, 0x00, 0x00, 0x02, 0x02, 0x01, 0x00, 0x02, 0x05, 0x05, 0x00, 0x03, 0x07, 0x01, 0x01
        /*0010*/ 	.byte	0x02, 0x03, 0x00, 0x00, 0x02, 0x06, 0x01, 0x00, 0x04, 0x0b, 0x08, 0x00, 0x09, 0x00, 0x00, 0x00
        /*0020*/ 	.byte	0x00, 0x00, 0x00, 0x00


//--------------------- .nv.info._Z13Zero_Copy_AddPfS_S_i --------------------------
	.section	.nv.info._Z13Zero_Copy_AddPfS_S_i,"",@"SHT_CUDA_INFO"
	.sectionflags	@""
	.align	4


	//----- nvinfo : EIATTR_CUDA_API_VERSION
	.align		4
        /*0000*/ 	.byte	0x04, 0x37
        /*0002*/ 	.short	(.L_7 - .L_6)
.L_6:
        /*0004*/ 	.word	0x00000082


	//----- nvinfo : EIATTR_KPARAM_INFO
	.align		4
.L_7:
        /*0008*/ 	.byte	0x04, 0x17
        /*000a*/ 	.short	(.L_9 - .L_8)
.L_8:
        /*000c*/ 	.word	0x00000000
        /*0010*/ 	.short	0x0003
        /*0012*/ 	.short	0x0018
        /*0014*/ 	.byte	0x00, 0xf0, 0x11, 0x00


	//----- nvinfo : EIATTR_KPARAM_INFO
	.align		4
.L_9:
        /*0018*/ 	.byte	0x04, 0x17
        /*001a*/ 	.short	(.L_11 - .L_10)
.L_10:
        /*001c*/ 	.word	0x00000000
        /*0020*/ 	.short	0x0002
        /*0022*/ 	.short	0x0010
        /*0024*/ 	.byte	0x00, 0xf5, 0x21, 0x00


	//----- nvinfo : EIATTR_KPARAM_INFO
	.align		4
.L_11:
        /*0028*/ 	.byte	0x04, 0x17
        /*002a*/ 	.short	(.L_13 - .L_12)
.L_12:
        /*002c*/ 	.word	0x00000000
        /*0030*/ 	.short	0x0001
        /*0032*/ 	.short	0x0008
        /*0034*/ 	.byte	0x00, 0xf5, 0x21, 0x00


	//----- nvinfo : EIATTR_KPARAM_INFO
	.align		4
.L_13:
        /*0038*/ 	.byte	0x04, 0x17
        /*003a*/ 	.short	(.L_15 - .L_14)
.L_14:
        /*003c*/ 	.word	0x00000000
        /*0040*/ 	.short	0x0000
        /*0042*/ 	.short	0x0000
        /*0044*/ 	.byte	0x00, 0xf5, 0x21, 0x00


	//----- nvinfo : EIATTR_SPARSE_MMA_MASK
	.align		4
.L_15:
        /*0048*/ 	.byte	0x03, 0x50
        /*004a*/ 	.short	0x0000


	//----- nvinfo : EIATTR_MAXREG_COUNT
	.align		4
        /*004c*/ 	.byte	0x03, 0x1b
        /*004e*/ 	.short	0x00ff


	//----- nvinfo : EIATTR_MERCURY_ISA_VERSION
	.align		4
        /*0050*/ 	.byte	0x03, 0x5f
        /*0052*/ 	.short	0x0101


	//----- nvinfo : EIATTR_VRC_CTA_INIT_COUNT
	.align		4
        /*0054*/ 	.byte	0x02, 0x4a
	.zero		1
	.zero		1


	//----- nvinfo : EIATTR_EXIT_INSTR_OFFSETS
	.align		4
        /*0058*/ 	.byte	0x04, 0x1c
        /*005a*/ 	.short	(.L_17 - .L_16)


	//   ....[0]....
.L_16:
        /*005c*/ 	.word	0x00000070


	//   ....[1]....
        /*0060*/ 	.word	0x00000130


	//----- nvinfo : EIATTR_CBANK_PARAM_SIZE
	.align		4
.L_17:
        /*0064*/ 	.byte	0x03, 0x19
        /*0066*/ 	.short	0x001c


	//----- nvinfo : EIATTR_PARAM_CBANK
	.align		4
        /*0068*/ 	.byte	0x04, 0x0a
        /*006a*/ 	.short	(.L_19 - .L_18)
	.align		4
.L_18:
        /*006c*/ 	.word	index@(.nv.constant0._Z13Zero_Copy_AddPfS_S_i)
        /*0070*/ 	.short	0x0380
        /*0072*/ 	.short	0x001c


	//----- nvinfo : EIATTR_SW_WAR
	.align		4
.L_19:
        /*0074*/ 	.byte	0x04, 0x36
        /*0076*/ 	.short	(.L_21 - .L_20)
.L_20:
        /*0078*/ 	.word	0x00000008
.L_21:


//--------------------- .nv.callgraph             --------------------------
	.section	.nv.callgraph,"",@"SHT_CUDA_CALLGRAPH"
	.align	4
	.sectionentsize	8
	.align		4
        /*0000*/ 	.word	0x00000000
	.align		4
        /*0004*/ 	.word	0xffffffff
	.align		4
        /*0008*/ 	.word	0x00000000
	.align		4
        /*000c*/ 	.word	0xfffffffe
	.align		4
        /*0010*/ 	.word	0x00000000
	.align		4
        /*0014*/ 	.word	0xfffffffd
	.align		4
        /*0018*/ 	.word	0x00000000
	.align		4
        /*001c*/ 	.word	0xfffffffc


//--------------------- .text._Z13Zero_Copy_AddPfS_S_i --------------------------
	.section	.text._Z13Zero_Copy_AddPfS_S_i,"ax",@progbits
	.align	128
        .global         _Z13Zero_Copy_AddPfS_S_i
        .type           _Z13Zero_Copy_AddPfS_S_i,@function
        .size           _Z13Zero_Copy_AddPfS_S_i,(.L_x_1 - _Z13Zero_Copy_AddPfS_S_i)
        .other          _Z13Zero_Copy_AddPfS_S_i,@"STO_CUDA_ENTRY STV_DEFAULT"
_Z13Zero_Copy_AddPfS_S_i:
.text._Z13Zero_Copy_AddPfS_S_i:
[----:B------:R-:W-:Y:S01]  /*0000*/  LDC R1, c[0x0][0x37c] ;  /* 0x0000df00ff017b82 */ /* 0x000fe20000000800 */
[----:B------:R-:W0:Y:S01]  /*0010*/  S2R R9, SR_CTAID.X ;  /* 0x0000000000097919 */ /* 0x000e220000002500 */
[----:B------:R-:W0:Y:S01]  /*0020*/  LDCU UR4, c[0x0][0x360] ;  /* 0x00006c00ff0477ac */ /* 0x000e220008000800 */
[----:B------:R-:W0:Y:S01]  /*0030*/  S2R R0, SR_TID.X ;  /* 0x0000000000007919 */ /* 0x000e220000002100 */
[----:B------:R-:W1:Y:S01]  /*0040*/  LDCU UR5, c[0x0][0x398] ;  /* 0x00007300ff0577ac */ /* 0x000e620008000800 */
[----:B0-----:R-:W-:-:S05]  /*0050*/  IMAD R9, R9, UR4, R0 ;  /* 0x0000000409097c24 */ /* 0x001fca000f8e0200 */
[----:B-1----:R-:W-:-:S13]  /*0060*/  ISETP.GE.AND P0, PT, R9, UR5, PT ;  /* 0x0000000509007c0c */ /* 0x002fda000bf06270 */
[----:B------:R-:W-:Y:S05]  /*0070*/  @P0 EXIT ;  /* 0x000000000000094d */ /* 0x000fea0003800000 */
[----:B------:R-:W0:Y:S01]  /*0080*/  LDC.64 R2, c[0x0][0x380] ;  /* 0x0000e000ff027b82 */ /* 0x000e220000000a00 */
[----:B------:R-:W1:Y:S07]  /*0090*/  LDCU.64 UR4, c[0x0][0x358] ;  /* 0x00006b00ff0477ac */ /* 0x000e6e0008000a00 */
[----:B------:R-:W2:Y:S08]  /*00a0*/  LDC.64 R4, c[0x0][0x388] ;  /* 0x0000e200ff047b82 */ /* 0x000eb00000000a00 */
[----:B------:R-:W3:Y:S01]  /*00b0*/  LDC.64 R6, c[0x0][0x390] ;  /* 0x0000e400ff067b82 */ /* 0x000ee20000000a00 */
[----:B0-----:R-:W-:-:S06]  /*00c0*/  IMAD.WIDE R2, R9, 0x4, R2 ;  /* 0x0000000409027825 */ /* 0x001fcc00078e0202 */
[----:B-1----:R-:W4:Y:S01]  /*00d0*/  LDG.E R2, desc[UR4][R2.64] ;  /* 0x0000000402027981 */ /* 0x002f22000c1e1900 */
[----:B--2---:R-:W-:-:S06]  /*00e0*/  IMAD.WIDE R4, R9, 0x4, R4 ;  /* 0x0000000409047825 */ /* 0x004fcc00078e0204 */
[----:B------:R-:W4:Y:S01]  /*00f0*/  LDG.E R5, desc[UR4][R4.64] ;  /* 0x0000000404057981 */ /* 0x000f22000c1e1900 */
[----:B---3--:R-:W-:-:S04]  /*0100*/  IMAD.WIDE R6, R9, 0x4, R6 ;  /* 0x0000000409067825 */ /* 0x008fc800078e0206 */
[----:B----4-:R-:W-:-:S05]  /*0110*/  FADD R9, R2, R5 ;  /* 0x0000000502097221 */ /* 0x010fca0000000000 */
[----:B------:R-:W-:Y:S01]  /*0120*/  STG.E desc[UR4][R6.64], R9 ;  /* 0x0000000906007986 */ /* 0x000fe2000c101904 */
[----:B------:R-:W-:Y:S05]  /*0130*/  EXIT ;  /* 0x000000000000794d */ /* 0x000fea0003800000 */
.L_x_0:
[----:B------:R-:W-:-:S00]  /*0140*/  BRA `(.L_x_0) ;  /* 0xfffffffc00fc7947 */ /* 0x000fc0000383ffff */
[----:B------:R-:W-:-:S00]  /*0150*/  NOP ;  /* 0x0000000000007918 */ /* 0x000fc00000000000 */
        /* <DEDUP_REMOVED lines=10> */
.L_x_1:


//--------------------- .nv.shared.reserved.0     --------------------------
	.section	.nv.shared.reserved.0,"aw",@nobits
	.weak		__nv_reservedSMEM_offset_0_alias
	.size		__nv_reservedSMEM_offset_0_alias, 0, 64
	.other		__nv_reservedSMEM_offset_0_alias,@"STO_CUDA_RESERVED_SHARED STV_DEFAULT"
__nv_reservedSMEM_offset_0_alias:
	.zero		0
	.zero		64


//--------------------- .nv.constant0._Z13Zero_Copy_AddPfS_S_i --------------------------
	.section	.nv.constant0._Z13Zero_Copy_AddPfS_S_i,"a",@progbits
	.sectionflags	@""
	.align	4
.nv.constant0._Z13Zero_Copy_AddPfS_S_i:
	.zero		924


//--------------------- SYMBOLS --------------------------

	.type		.nv.reservedSmem.offset0,@object
	.size		.nv.reservedSmem.offset0,0x4
